//
// Generated by NVIDIA NVVM Compiler
//
// Compiler Build ID: CL-36424714
// Cuda compilation tools, release 13.0, V13.0.88
// Based on NVVM 20.0.0
//

.version 9.0
.target sm_100
.address_size 64

	// .globl	_Z14cuda_evaporatePdid
.global .align 4 .b8 precalc_xorwow_matrix[102400];
.global .align 4 .b8 precalc_xorwow_offset_matrix[102400];
.global .align 4 .b8 mrg32k3aM1[2304];
.global .align 4 .b8 mrg32k3aM2[2304];
.global .align 4 .b8 mrg32k3aM1SubSeq[2016];
.global .align 4 .b8 mrg32k3aM2SubSeq[2016];
.global .align 4 .b8 mrg32k3aM1Seq[2304];
.global .align 4 .b8 mrg32k3aM2Seq[2304];
.const .align 8 .b8 __cr_lgamma_table[72];

.visible .entry _Z14cuda_evaporatePdid(
	.param .u64 .ptr .align 1 _Z14cuda_evaporatePdid_param_0,
	.param .u32 _Z14cuda_evaporatePdid_param_1,
	.param .f64 _Z14cuda_evaporatePdid_param_2
)
{
	.reg .b32 	%r<5>;
	.reg .b64 	%rd<5>;
	.reg .b64 	%fd<4>;

	ld.param.u64 	%rd1, [_Z14cuda_evaporatePdid_param_0];
	ld.param.f64 	%fd1, [_Z14cuda_evaporatePdid_param_2];
	cvta.to.global.u64 	%rd2, %rd1;
	mov.u32 	%r1, %tid.x;
	mov.u32 	%r2, %ctaid.x;
	mov.u32 	%r3, %ntid.x;
	mad.lo.s32 	%r4, %r2, %r3, %r1;
	mul.wide.s32 	%rd3, %r4, 8;
	add.s64 	%rd4, %rd2, %rd3;
	ld.global.f64 	%fd2, [%rd4];
	mul.f64 	%fd3, %fd1, %fd2;
	st.global.f64 	[%rd4], %fd3;
	ret;

}
	// .globl	_Z14cuda_reinforcePdPiS0_id
.visible .entry _Z14cuda_reinforcePdPiS0_id(
	.param .u64 .ptr .align 1 _Z14cuda_reinforcePdPiS0_id_param_0,
	.param .u64 .ptr .align 1 _Z14cuda_reinforcePdPiS0_id_param_1,
	.param .u64 .ptr .align 1 _Z14cuda_reinforcePdPiS0_id_param_2,
	.param .u32 _Z14cuda_reinforcePdPiS0_id_param_3,
	.param .f64 _Z14cuda_reinforcePdPiS0_id_param_4
)
{
	.reg .b32 	%r<10>;
	.reg .b64 	%rd<11>;
	.reg .b64 	%fd<6>;

	ld.param.u64 	%rd1, [_Z14cuda_reinforcePdPiS0_id_param_0];
	ld.param.u64 	%rd2, [_Z14cuda_reinforcePdPiS0_id_param_2];
	ld.param.u32 	%r1, [_Z14cuda_reinforcePdPiS0_id_param_3];
	ld.param.f64 	%fd1, [_Z14cuda_reinforcePdPiS0_id_param_4];
	cvta.to.global.u64 	%rd3, %rd1;
	cvta.to.global.u64 	%rd4, %rd2;
	mov.u32 	%r2, %tid.x;
	mov.u32 	%r3, %ctaid.x;
	mov.u32 	%r4, %ntid.x;
	mad.lo.s32 	%r5, %r3, %r4, %r2;
	mul.wide.s32 	%rd5, %r5, 4;
	add.s64 	%rd6, %rd4, %rd5;
	ld.global.u32 	%r6, [%rd6];
	ld.global.u32 	%r7, [%rd6+4];
	mad.lo.s32 	%r8, %r6, %r1, %r7;
	mul.wide.s32 	%rd7, %r8, 8;
	add.s64 	%rd8, %rd3, %rd7;
	ld.global.f64 	%fd2, [%rd8];
	add.f64 	%fd3, %fd1, %fd2;
	st.global.f64 	[%rd8], %fd3;
	mad.lo.s32 	%r9, %r7, %r1, %r6;
	mul.wide.s32 	%rd9, %r9, 8;
	add.s64 	%rd10, %rd3, %rd9;
	ld.global.f64 	%fd4, [%rd10];
	add.f64 	%fd5, %fd1, %fd4;
	st.global.f64 	[%rd10], %fd5;
	ret;

}
	// .globl	_Z19cuda_construct_tourPiS_PdS0_i
.visible .entry _Z19cuda_construct_tourPiS_PdS0_i(
	.param .u64 .ptr .align 1 _Z19cuda_construct_tourPiS_PdS0_i_param_0,
	.param .u64 .ptr .align 1 _Z19cuda_construct_tourPiS_PdS0_i_param_1,
	.param .u64 .ptr .align 1 _Z19cuda_construct_tourPiS_PdS0_i_param_2,
	.param .u64 .ptr .align 1 _Z19cuda_construct_tourPiS_PdS0_i_param_3,
	.param .u32 _Z19cuda_construct_tourPiS_PdS0_i_param_4
)
{
	.reg .pred 	%p<27>;
	.reg .b32 	%r<86>;
	.reg .b32 	%f<3>;
	.reg .b64 	%rd<78>;
	.reg .b64 	%fd<87>;

	ld.param.u64 	%rd21, [_Z19cuda_construct_tourPiS_PdS0_i_param_0];
	ld.param.u64 	%rd23, [_Z19cuda_construct_tourPiS_PdS0_i_param_1];
	ld.param.u64 	%rd24, [_Z19cuda_construct_tourPiS_PdS0_i_param_2];
	ld.param.u64 	%rd22, [_Z19cuda_construct_tourPiS_PdS0_i_param_3];
	ld.param.u32 	%r26, [_Z19cuda_construct_tourPiS_PdS0_i_param_4];
	cvta.to.global.u64 	%rd1, %rd24;
	cvta.to.global.u64 	%rd2, %rd23;
	setp.lt.s32 	%p1, %r26, 2;
	@%p1 bra 	$L__BB2_61;
	cvta.to.global.u64 	%rd25, %rd22;
	mov.u32 	%r28, %tid.x;
	mov.u32 	%r29, %ctaid.x;
	mov.u32 	%r30, %ntid.x;
	mad.lo.s32 	%r31, %r30, %r29, %r28;
	mul.lo.s32 	%r1, %r26, %r31;
	add.s32 	%r2, %r1, -1;
	mul.wide.s32 	%rd26, %r1, 8;
	add.s64 	%rd3, %rd25, %rd26;
	and.b32  	%r3, %r26, 7;
	add.s32 	%r4, %r3, -1;
	and.b32  	%r5, %r26, 3;
	and.b32  	%r6, %r26, 2147483640;
	and.b32  	%r7, %r26, 1;
	neg.s32 	%r8, %r6;
	add.s64 	%rd4, %rd2, 16;
	add.s64 	%rd5, %rd3, 32;
	cvta.to.global.u64 	%rd6, %rd21;
	mov.b32 	%r77, 1;
$L__BB2_2:
	setp.lt.u32 	%p2, %r26, 8;
	add.s32 	%r33, %r2, %r77;
	mul.wide.s32 	%rd27, %r33, 4;
	add.s64 	%rd7, %rd6, %rd27;
	ld.global.u32 	%r34, [%rd7];
	mul.lo.s32 	%r10, %r34, %r26;
	mov.f64 	%fd64, 0d0000000000000000;
	mov.b32 	%r82, 0;
	@%p2 bra 	$L__BB2_29;
	mul.wide.s32 	%rd28, %r10, 8;
	add.s64 	%rd29, %rd1, %rd28;
	add.s64 	%rd77, %rd29, 32;
	mov.f64 	%fd64, 0d0000000000000000;
	mov.u64 	%rd76, %rd5;
	mov.u32 	%r78, %r1;
	mov.u32 	%r79, %r10;
	mov.u32 	%r80, %r8;
$L__BB2_4:
	.pragma "nounroll";
	mul.wide.s32 	%rd30, %r78, 4;
	add.s64 	%rd11, %rd4, %rd30;
	ld.global.u32 	%r35, [%rd11+-16];
	setp.ne.s32 	%p3, %r35, 1;
	@%p3 bra 	$L__BB2_6;
	mov.b64 	%rd33, 0;
	st.global.u64 	[%rd76+-32], %rd33;
	bra.uni 	$L__BB2_7;
$L__BB2_6:
	mul.wide.s32 	%rd31, %r79, 8;
	add.s64 	%rd32, %rd1, %rd31;
	ld.global.f64 	%fd45, [%rd32];
	st.global.f64 	[%rd76+-32], %fd45;
	add.f64 	%fd64, %fd64, %fd45;
$L__BB2_7:
	ld.global.u32 	%r36, [%rd11+-12];
	setp.eq.s32 	%p4, %r36, 1;
	@%p4 bra 	$L__BB2_9;
	ld.global.f64 	%fd46, [%rd77+-24];
	st.global.f64 	[%rd76+-24], %fd46;
	add.f64 	%fd64, %fd64, %fd46;
	bra.uni 	$L__BB2_10;
$L__BB2_9:
	mov.b64 	%rd34, 0;
	st.global.u64 	[%rd76+-24], %rd34;
$L__BB2_10:
	ld.global.u32 	%r37, [%rd11+-8];
	setp.eq.s32 	%p5, %r37, 1;
	@%p5 bra 	$L__BB2_12;
	ld.global.f64 	%fd47, [%rd77+-16];
	st.global.f64 	[%rd76+-16], %fd47;
	add.f64 	%fd64, %fd64, %fd47;
	bra.uni 	$L__BB2_13;
$L__BB2_12:
	mov.b64 	%rd35, 0;
	st.global.u64 	[%rd76+-16], %rd35;
$L__BB2_13:
	ld.global.u32 	%r38, [%rd11+-4];
	setp.eq.s32 	%p6, %r38, 1;
	@%p6 bra 	$L__BB2_15;
	ld.global.f64 	%fd48, [%rd77+-8];
	st.global.f64 	[%rd76+-8], %fd48;
	add.f64 	%fd64, %fd64, %fd48;
	bra.uni 	$L__BB2_16;
$L__BB2_15:
	mov.b64 	%rd36, 0;
	st.global.u64 	[%rd76+-8], %rd36;
$L__BB2_16:
	ld.global.u32 	%r39, [%rd11];
	setp.eq.s32 	%p7, %r39, 1;
	@%p7 bra 	$L__BB2_18;
	ld.global.f64 	%fd49, [%rd77];
	st.global.f64 	[%rd76], %fd49;
	add.f64 	%fd64, %fd64, %fd49;
	bra.uni 	$L__BB2_19;
$L__BB2_18:
	mov.b64 	%rd37, 0;
	st.global.u64 	[%rd76], %rd37;
$L__BB2_19:
	ld.global.u32 	%r40, [%rd11+4];
	setp.eq.s32 	%p8, %r40, 1;
	@%p8 bra 	$L__BB2_21;
	ld.global.f64 	%fd50, [%rd77+8];
	st.global.f64 	[%rd76+8], %fd50;
	add.f64 	%fd64, %fd64, %fd50;
	bra.uni 	$L__BB2_22;
$L__BB2_21:
	mov.b64 	%rd38, 0;
	st.global.u64 	[%rd76+8], %rd38;
$L__BB2_22:
	ld.global.u32 	%r41, [%rd11+8];
	setp.eq.s32 	%p9, %r41, 1;
	@%p9 bra 	$L__BB2_24;
	ld.global.f64 	%fd51, [%rd77+16];
	st.global.f64 	[%rd76+16], %fd51;
	add.f64 	%fd64, %fd64, %fd51;
	bra.uni 	$L__BB2_25;
$L__BB2_24:
	mov.b64 	%rd39, 0;
	st.global.u64 	[%rd76+16], %rd39;
$L__BB2_25:
	ld.global.u32 	%r42, [%rd11+12];
	setp.eq.s32 	%p10, %r42, 1;
	@%p10 bra 	$L__BB2_27;
	ld.global.f64 	%fd52, [%rd77+24];
	st.global.f64 	[%rd76+24], %fd52;
	add.f64 	%fd64, %fd64, %fd52;
	bra.uni 	$L__BB2_28;
$L__BB2_27:
	mov.b64 	%rd40, 0;
	st.global.u64 	[%rd76+24], %rd40;
$L__BB2_28:
	add.s32 	%r80, %r80, 8;
	add.s32 	%r79, %r79, 8;
	add.s32 	%r78, %r78, 8;
	add.s64 	%rd77, %rd77, 64;
	add.s64 	%rd76, %rd76, 64;
	setp.ne.s32 	%p11, %r80, 0;
	mov.u32 	%r82, %r6;
	@%p11 bra 	$L__BB2_4;
$L__BB2_29:
	setp.eq.s32 	%p12, %r3, 0;
	@%p12 bra 	$L__BB2_57;
	setp.lt.u32 	%p13, %r4, 3;
	@%p13 bra 	$L__BB2_44;
	add.s32 	%r43, %r82, %r1;
	mul.wide.s32 	%rd41, %r43, 4;
	add.s64 	%rd14, %rd2, %rd41;
	ld.global.u32 	%r44, [%rd14];
	setp.eq.s32 	%p14, %r44, 1;
	cvt.u64.u32 	%rd15, %r82;
	mul.wide.u32 	%rd42, %r82, 8;
	add.s64 	%rd16, %rd3, %rd42;
	@%p14 bra 	$L__BB2_33;
	add.s32 	%r45, %r82, %r10;
	mul.wide.s32 	%rd43, %r45, 8;
	add.s64 	%rd44, %rd1, %rd43;
	ld.global.f64 	%fd54, [%rd44];
	st.global.f64 	[%rd16], %fd54;
	add.f64 	%fd64, %fd64, %fd54;
	bra.uni 	$L__BB2_34;
$L__BB2_33:
	mov.b64 	%rd45, 0;
	st.global.u64 	[%rd16], %rd45;
$L__BB2_34:
	ld.global.u32 	%r46, [%rd14+4];
	setp.eq.s32 	%p15, %r46, 1;
	cvt.s64.s32 	%rd46, %r10;
	add.s64 	%rd47, %rd15, %rd46;
	shl.b64 	%rd48, %rd47, 3;
	add.s64 	%rd17, %rd1, %rd48;
	@%p15 bra 	$L__BB2_36;
	ld.global.f64 	%fd55, [%rd17+8];
	st.global.f64 	[%rd16+8], %fd55;
	add.f64 	%fd64, %fd64, %fd55;
	bra.uni 	$L__BB2_37;
$L__BB2_36:
	mov.b64 	%rd49, 0;
	st.global.u64 	[%rd16+8], %rd49;
$L__BB2_37:
	ld.global.u32 	%r47, [%rd14+8];
	setp.eq.s32 	%p16, %r47, 1;
	@%p16 bra 	$L__BB2_39;
	ld.global.f64 	%fd56, [%rd17+16];
	st.global.f64 	[%rd16+16], %fd56;
	add.f64 	%fd64, %fd64, %fd56;
	bra.uni 	$L__BB2_40;
$L__BB2_39:
	mov.b64 	%rd50, 0;
	st.global.u64 	[%rd16+16], %rd50;
$L__BB2_40:
	ld.global.u32 	%r48, [%rd14+12];
	setp.eq.s32 	%p17, %r48, 1;
	@%p17 bra 	$L__BB2_42;
	ld.global.f64 	%fd57, [%rd17+24];
	st.global.f64 	[%rd16+24], %fd57;
	add.f64 	%fd64, %fd64, %fd57;
	bra.uni 	$L__BB2_43;
$L__BB2_42:
	mov.b64 	%rd51, 0;
	st.global.u64 	[%rd16+24], %rd51;
$L__BB2_43:
	add.s32 	%r82, %r82, 4;
$L__BB2_44:
	setp.eq.s32 	%p18, %r5, 0;
	@%p18 bra 	$L__BB2_57;
	setp.eq.s32 	%p19, %r5, 1;
	@%p19 bra 	$L__BB2_53;
	add.s32 	%r49, %r82, %r1;
	mul.wide.s32 	%rd52, %r49, 4;
	add.s64 	%rd18, %rd2, %rd52;
	ld.global.u32 	%r50, [%rd18];
	setp.eq.s32 	%p20, %r50, 1;
	cvt.u64.u32 	%rd19, %r82;
	mul.wide.u32 	%rd53, %r82, 8;
	add.s64 	%rd20, %rd3, %rd53;
	@%p20 bra 	$L__BB2_48;
	add.s32 	%r51, %r82, %r10;
	mul.wide.s32 	%rd54, %r51, 8;
	add.s64 	%rd55, %rd1, %rd54;
	ld.global.f64 	%fd59, [%rd55];
	st.global.f64 	[%rd20], %fd59;
	add.f64 	%fd64, %fd64, %fd59;
	bra.uni 	$L__BB2_49;
$L__BB2_48:
	mov.b64 	%rd56, 0;
	st.global.u64 	[%rd20], %rd56;
$L__BB2_49:
	ld.global.u32 	%r52, [%rd18+4];
	setp.eq.s32 	%p21, %r52, 1;
	@%p21 bra 	$L__BB2_51;
	cvt.s64.s32 	%rd57, %r10;
	add.s64 	%rd58, %rd19, %rd57;
	shl.b64 	%rd59, %rd58, 3;
	add.s64 	%rd60, %rd1, %rd59;
	ld.global.f64 	%fd60, [%rd60+8];
	st.global.f64 	[%rd20+8], %fd60;
	add.f64 	%fd64, %fd64, %fd60;
	bra.uni 	$L__BB2_52;
$L__BB2_51:
	mov.b64 	%rd61, 0;
	st.global.u64 	[%rd20+8], %rd61;
$L__BB2_52:
	add.s32 	%r82, %r82, 2;
$L__BB2_53:
	setp.eq.s32 	%p22, %r7, 0;
	@%p22 bra 	$L__BB2_57;
	add.s32 	%r53, %r82, %r1;
	mul.wide.s32 	%rd62, %r53, 4;
	add.s64 	%rd63, %rd2, %rd62;
	ld.global.u32 	%r54, [%rd63];
	setp.eq.s32 	%p23, %r54, 1;
	@%p23 bra 	$L__BB2_56;
	add.s32 	%r55, %r82, %r10;
	mul.wide.s32 	%rd64, %r55, 8;
	add.s64 	%rd65, %rd1, %rd64;
	ld.global.f64 	%fd61, [%rd65];
	mul.wide.u32 	%rd66, %r82, 8;
	add.s64 	%rd67, %rd3, %rd66;
	st.global.f64 	[%rd67], %fd61;
	add.f64 	%fd64, %fd64, %fd61;
	bra.uni 	$L__BB2_57;
$L__BB2_56:
	mul.wide.u32 	%rd68, %r82, 8;
	add.s64 	%rd69, %rd3, %rd68;
	mov.b64 	%rd70, 0;
	st.global.u64 	[%rd69], %rd70;
$L__BB2_57:
	// begin inline asm
	mov.u64 	%rd71, %clock64;
	// end inline asm
	cvt.u32.u64 	%r57, %rd71;
	xor.b32  	%r58, %r57, -1429050551;
	mul.lo.s32 	%r59, %r58, 1099087573;
	{ .reg .b32 tmp; mov.b64 {tmp, %r60}, %rd71; }
	xor.b32  	%r61, %r60, -136515619;
	add.s32 	%r62, %r59, 123456789;
	add.s32 	%r63, %r59, 5783321;
	shr.u32 	%r64, %r62, 2;
	xor.b32  	%r65, %r64, %r62;
	shl.b32 	%r66, %r63, 4;
	shl.b32 	%r67, %r65, 1;
	xor.b32  	%r68, %r66, %r67;
	xor.b32  	%r69, %r68, %r63;
	xor.b32  	%r70, %r69, %r65;
	mad.lo.s32 	%r71, %r61, -1703105765, %r59;
	add.s32 	%r72, %r71, %r70;
	add.s32 	%r73, %r72, 6977678;
	cvt.rn.f32.u32 	%f1, %r73;
	fma.rn.f32 	%f2, %f1, 0f2F800000, 0f2F000000;
	cvt.f64.f32 	%fd62, %f2;
	mul.f64 	%fd38, %fd64, %fd62;
	ld.global.f64 	%fd86, [%rd3];
	setp.geu.f64 	%p24, %fd86, %fd38;
	mov.b32 	%r85, 0;
	@%p24 bra 	$L__BB2_60;
	mov.b32 	%r84, 0;
$L__BB2_59:
	add.s32 	%r85, %r84, 1;
	mul.wide.u32 	%rd72, %r84, 8;
	add.s64 	%rd73, %rd3, %rd72;
	ld.global.f64 	%fd63, [%rd73+8];
	add.f64 	%fd86, %fd86, %fd63;
	setp.lt.f64 	%p25, %fd86, %fd38;
	mov.u32 	%r84, %r85;
	@%p25 bra 	$L__BB2_59;
$L__BB2_60:
	st.global.u32 	[%rd7+4], %r85;
	add.s32 	%r75, %r85, %r1;
	mul.wide.s32 	%rd74, %r75, 4;
	add.s64 	%rd75, %rd2, %rd74;
	mov.b32 	%r76, 1;
	st.global.u32 	[%rd75], %r76;
	add.s32 	%r77, %r77, 1;
	setp.ne.s32 	%p26, %r77, %r26;
	@%p26 bra 	$L__BB2_2;
$L__BB2_61:
	ret;

}


// ===== COMPILED SASS (sm_100) =====

	.target	sm_100

	.elftype	@"ET_EXEC"


//--------------------- .note.nv.tkinfo           --------------------------
	.section	.note.nv.tkinfo,"",@"SHT_NOTE"
	.sectionflags	@"SHF_NOTE_NV_TKINFO"
	.tkinfo
        /*0018*/ 	.word	0x00000002
        /*0030*/ 	.string	""
        /*0030*/ 	.string	"ptxas"
        /*0030*/ 	.string	"Cuda compilation tools, release 13.0, V13.0.88"
        /*0030*/ 	.string	"Build cuda_13.0.r13.0/compiler.36424714_0"
        /*0030*/ 	.string	"-arch sm_100 -m 64 "



//--------------------- .note.nv.cuinfo           --------------------------
	.section	.note.nv.cuinfo,"",@"SHT_NOTE"
	.sectionflags	@"SHF_NOTE_NV_CUINFO"
        /*0018*/ 	.short	0x0002
        /*001a*/ 	.short	0x0064
        /*001c*/ 	.short	0x0082
	.zero		2


//--------------------- .nv.info                  --------------------------
	.section	.nv.info,"",@"SHT_CUDA_INFO"
	.align	4


	//----- nvinfo : EIATTR_REGCOUNT
	.align		4
        /*0000*/ 	.byte	0x04, 0x2f
        /*0002*/ 	.short	(.L_10 - .L_9)
	.align		4
.L_9:
        /*0004*/ 	.word	index@(_Z14cuda_evaporatePdid)
        /*0008*/ 	.word	0x00000008


	//----- nvinfo : EIATTR_FRAME_SIZE
	.align		4
.L_10:
        /*000c*/ 	.byte	0x04, 0x11
        /*000e*/ 	.short	(.L_12 - .L_11)
	.align		4
.L_11:
        /*0010*/ 	.word	index@(_Z14cuda_evaporatePdid)
        /*0014*/ 	.word	0x00000000


	//----- nvinfo : EIATTR_REGCOUNT
	.align		4
.L_12:
        /*0018*/ 	.byte	0x04, 0x2f
        /*001a*/ 	.short	(.L_14 - .L_13)
	.align		4
.L_13:
        /*001c*/ 	.word	index@(_Z14cuda_reinforcePdPiS0_id)
        /*0020*/ 	.word	0x0000000e


	//----- nvinfo : EIATTR_FRAME_SIZE
	.align		4
.L_14:
        /*0024*/ 	.byte	0x04, 0x11
        /*0026*/ 	.short	(.L_16 - .L_15)
	.align		4
.L_15:
        /*0028*/ 	.word	index@(_Z14cuda_reinforcePdPiS0_id)
        /*002c*/ 	.word	0x00000000


	//----- nvinfo : EIATTR_REGCOUNT
	.align		4
.L_16:
        /*0030*/ 	.byte	0x04, 0x2f
        /*0032*/ 	.short	(.L_18 - .L_17)
	.align		4
.L_17:
        /*0034*/ 	.word	index@(_Z19cuda_construct_tourPiS_PdS0_i)
        /*0038*/ 	.word	0x00000020


	//----- nvinfo : EIATTR_FRAME_SIZE
	.align		4
.L_18:
        /*003c*/ 	.byte	0x04, 0x11
        /*003e*/ 	.short	(.L_20 - .L_19)
	.align		4
.L_19:
        /*0040*/ 	.word	index@(_Z19cuda_construct_tourPiS_PdS0_i)
        /*0044*/ 	.word	0x00000000


	//----- nvinfo : EIATTR_MIN_STACK_SIZE
	.align		4
.L_20:
        /*0048*/ 	.byte	0x04, 0x12
        /*004a*/ 	.short	(.L_22 - .L_21)
	.align		4
.L_21:
        /*004c*/ 	.word	index@(_Z19cuda_construct_tourPiS_PdS0_i)
        /*0050*/ 	.word	0x00000000


	//----- nvinfo : EIATTR_MIN_STACK_SIZE
	.align		4
.L_22:
        /*0054*/ 	.byte	0x04, 0x12
        /*0056*/ 	.short	(.L_24 - .L_23)
	.align		4
.L_23:
        /*0058*/ 	.word	index@(_Z14cuda_reinforcePdPiS0_id)
        /*005c*/ 	.word	0x00000000


	//----- nvinfo : EIATTR_MIN_STACK_SIZE
	.align		4
.L_24:
        /*0060*/ 	.byte	0x04, 0x12
        /*0062*/ 	.short	(.L_26 - .L_25)
	.align		4
.L_25:
        /*0064*/ 	.word	index@(_Z14cuda_evaporatePdid)
        /*0068*/ 	.word	0x00000000
.L_26:


//--------------------- .nv.compat                --------------------------
	.section	.nv.compat,"",@"SHT_CUDA_COMPAT_INFO"
	.align	4
        /*0000*/ 	.byte	0x02, 0x09, 0x00, 0x00, 0x02, 0x02, 0x01, 0x00, 0x02, 0x05, 0x05, 0x00, 0x03, 0x07, 0x01, 0x01
        /*0010*/ 	.byte	0x02, 0x03, 0x00, 0x00, 0x02, 0x06, 0x01, 0x00, 0x04, 0x0b, 0x08, 0x00, 0x01, 0x00, 0x00, 0x00
        /*0020*/ 	.byte	0x00, 0x00, 0x00, 0x00


//--------------------- .nv.info._Z19cuda_construct_tourPiS_PdS0_i --------------------------
	.section	.nv.info._Z19cuda_construct_tourPiS_PdS0_i,"",@"SHT_CUDA_INFO"
	.sectionflags	@""
	.align	4


	//----- nvinfo : EIATTR_CUDA_API_VERSION
	.align		4
        /*0000*/ 	.byte	0x04, 0x37
        /*0002*/ 	.short	(.L_28 - .L_27)
.L_27:
        /*0004*/ 	.word	0x00000082


	//----- nvinfo : EIATTR_KPARAM_INFO
	.align		4
.L_28:
        /*0008*/ 	.byte	0x04, 0x17
        /*000a*/ 	.short	(.L_30 - .L_29)
.L_29:
        /*000c*/ 	.word	0x00000000
        /*0010*/ 	.short	0x0004
        /*0012*/ 	.short	0x0020
        /*0014*/ 	.byte	0x00, 0xf0, 0x11, 0x00


	//----- nvinfo : EIATTR_KPARAM_INFO
	.align		4
.L_30:
        /*0018*/ 	.byte	0x04, 0x17
        /*001a*/ 	.short	(.L_32 - .L_31)
.L_31:
        /*001c*/ 	.word	0x00000000
        /*0020*/ 	.short	0x0003
        /*0022*/ 	.short	0x0018
        /*0024*/ 	.byte	0x00, 0xf5, 0x21, 0x00


	//----- nvinfo : EIATTR_KPARAM_INFO
	.align		4
.L_32:
        /*0028*/ 	.byte	0x04, 0x17
        /*002a*/ 	.short	(.L_34 - .L_33)
.L_33:
        /*002c*/ 	.word	0x00000000
        /*0030*/ 	.short	0x0002
        /*0032*/ 	.short	0x0010
        /*0034*/ 	.byte	0x00, 0xf5, 0x21, 0x00


	//----- nvinfo : EIATTR_KPARAM_INFO
	.align		4
.L_34:
        /*0038*/ 	.byte	0x04, 0x17
        /*003a*/ 	.short	(.L_36 - .L_35)
.L_35:
        /*003c*/ 	.word	0x00000000
        /*0040*/ 	.short	0x0001
        /*0042*/ 	.short	0x0008
        /*0044*/ 	.byte	0x00, 0xf5, 0x21, 0x00


	//----- nvinfo : EIATTR_KPARAM_INFO
	.align		4
.L_36:
        /*0048*/ 	.byte	0x04, 0x17
        /*004a*/ 	.short	(.L_38 - .L_37)
.L_37:
        /*004c*/ 	.word	0x00000000
        /*0050*/ 	.short	0x0000
        /*0052*/ 	.short	0x0000
        /*0054*/ 	.byte	0x00, 0xf5, 0x21, 0x00


	//----- nvinfo : EIATTR_SPARSE_MMA_MASK
	.align		4
.L_38:
        /*0058*/ 	.byte	0x03, 0x50
        /*005a*/ 	.short	0x0000


	//----- nvinfo : EIATTR_MAXREG_COUNT
	.align		4
        /*005c*/ 	.byte	0x03, 0x1b
        /*005e*/ 	.short	0x00ff


	//----- nvinfo : EIATTR_MERCURY_ISA_VERSION
	.align		4
        /*0060*/ 	.byte	0x03, 0x5f
        /*0062*/ 	.short	0x0101


	//----- nvinfo : EIATTR_VRC_CTA_INIT_COUNT
	.align		4
        /*0064*/ 	.byte	0x02, 0x4a
	.zero		1
	.zero		1


	//----- nvinfo : EIATTR_EXIT_INSTR_OFFSETS
	.align		4
        /*0068*/ 	.byte	0x04, 0x1c
        /*006a*/ 	.short	(.L_40 - .L_39)


	//   ....[0]....
.L_39:
        /*006c*/ 	.word	0x00000030


	//   ....[1]....
        /*0070*/ 	.word	0x00000f70


	//----- nvinfo : EIATTR_CRS_STACK_SIZE
	.align		4
.L_40:
        /*0074*/ 	.byte	0x04, 0x1e
        /*0076*/ 	.short	(.L_42 - .L_41)
.L_41:
        /*0078*/ 	.word	0x00000000


	//----- nvinfo : EIATTR_CBANK_PARAM_SIZE
	.align		4
.L_42:
        /*007c*/ 	.byte	0x03, 0x19
        /*007e*/ 	.short	0x0024


	//----- nvinfo : EIATTR_PARAM_CBANK
	.align		4
        /*0080*/ 	.byte	0x04, 0x0a
        /*0082*/ 	.short	(.L_44 - .L_43)
	.align		4
.L_43:
        /*0084*/ 	.word	index@(.nv.constant0._Z19cuda_construct_tourPiS_PdS0_i)
        /*0088*/ 	.short	0x0380
        /*008a*/ 	.short	0x0024


	//----- nvinfo : EIATTR_SW_WAR
	.align		4
.L_44:
        /*008c*/ 	.byte	0x04, 0x36
        /*008e*/ 	.short	(.L_46 - .L_45)
.L_45:
        /*0090*/ 	.word	0x00000008
.L_46:


//--------------------- .nv.info._Z14cuda_reinforcePdPiS0_id --------------------------
	.section	.nv.info._Z14cuda_reinforcePdPiS0_id,"",@"SHT_CUDA_INFO"
	.sectionflags	@""
	.align	4


	//----- nvinfo : EIATTR_CUDA_API_VERSION
	.align		4
        /*0000*/ 	.byte	0x04, 0x37
        /*0002*/ 	.short	(.L_48 - .L_47)
.L_47:
        /*0004*/ 	.word	0x00000082


	//----- nvinfo : EIATTR_KPARAM_INFO
	.align		4
.L_48:
        /*0008*/ 	.byte	0x04, 0x17
        /*000a*/ 	.short	(.L_50 - .L_49)
.L_49:
        /*000c*/ 	.word	0x00000000
        /*0010*/ 	.short	0x0004
        /*0012*/ 	.short	0x0020
        /*0014*/ 	.byte	0x00, 0xf0, 0x21, 0x00


	//----- nvinfo : EIATTR_KPARAM_INFO
	.align		4
.L_50:
        /*0018*/ 	.byte	0x04, 0x17
        /*001a*/ 	.short	(.L_52 - .L_51)
.L_51:
        /*001c*/ 	.word	0x00000000
        /*0020*/ 	.short	0x0003
        /*0022*/ 	.short	0x0018
        /*0024*/ 	.byte	0x00, 0xf0, 0x11, 0x00


	//----- nvinfo : EIATTR_KPARAM_INFO
	.align		4
.L_52:
        /*0028*/ 	.byte	0x04, 0x17
        /*002a*/ 	.short	(.L_54 - .L_53)
.L_53:
        /*002c*/ 	.word	0x00000000
        /*0030*/ 	.short	0x0002
        /*0032*/ 	.short	0x0010
        /*0034*/ 	.byte	0x00, 0xf5, 0x21, 0x00


	//----- nvinfo : EIATTR_KPARAM_INFO
	.align		4
.L_54:
        /*0038*/ 	.byte	0x04, 0x17
        /*003a*/ 	.short	(.L_56 - .L_55)
.L_55:
        /*003c*/ 	.word	0x00000000
        /*0040*/ 	.short	0x0001
        /*0042*/ 	.short	0x0008
        /*0044*/ 	.byte	0x00, 0xf5, 0x21, 0x00


	//----- nvinfo : EIATTR_KPARAM_INFO
	.align		4
.L_56:
        /*0048*/ 	.byte	0x04, 0x17
        /*004a*/ 	.short	(.L_58 - .L_57)
.L_57:
        /*004c*/ 	.word	0x00000000
        /*0050*/ 	.short	0x0000
        /*0052*/ 	.short	0x0000
        /*0054*/ 	.byte	0x00, 0xf5, 0x21, 0x00


	//----- nvinfo : EIATTR_SPARSE_MMA_MASK
	.align		4
.L_58:
        /*0058*/ 	.byte	0x03, 0x50
        /*005a*/ 	.short	0x0000


	//----- nvinfo : EIATTR_MAXREG_COUNT
	.align		4
        /*005c*/ 	.byte	0x03, 0x1b
        /*005e*/ 	.short	0x00ff


	//----- nvinfo : EIATTR_MERCURY_ISA_VERSION
	.align		4
        /*0060*/ 	.byte	0x03, 0x5f
        /*0062*/ 	.short	0x0101


	//----- nvinfo : EIATTR_VRC_CTA_INIT_COUNT
	.align		4
        /*0064*/ 	.byte	0x02, 0x4a
	.zero		1
	.zero		1


	//----- nvinfo : EIATTR_EXIT_INSTR_OFFSETS
	.align		4
        /*0068*/ 	.byte	0x04, 0x1c
        /*006a*/ 	.short	(.L_60 - .L_59)


	//   ....[0]....
.L_59:
        /*006c*/ 	.word	0x00000170


	//----- nvinfo : EIATTR_CBANK_PARAM_SIZE
	.align		4
.L_60:
        /*0070*/ 	.byte	0x03, 0x19
        /*0072*/ 	.short	0x0028


	//----- nvinfo : EIATTR_PARAM_CBANK
	.align		4
        /*0074*/ 	.byte	0x04, 0x0a
        /*0076*/ 	.short	(.L_62 - .L_61)
	.align		4
.L_61:
        /*0078*/ 	.word	index@(.nv.constant0._Z14cuda_reinforcePdPiS0_id)
        /*007c*/ 	.short	0x0380
        /*007e*/ 	.short	0x0028


	//----- nvinfo : EIATTR_SW_WAR
	.align		4
.L_62:
        /*0080*/ 	.byte	0x04, 0x36
        /*0082*/ 	.short	(.L_64 - .L_63)
.L_63:
        /*0084*/ 	.word	0x00000008
.L_64:


//--------------------- .nv.info._Z14cuda_evaporatePdid --------------------------
	.section	.nv.info._Z14cuda_evaporatePdid,"",@"SHT_CUDA_INFO"
	.sectionflags	@""
	.align	4


	//----- nvinfo : EIATTR_CUDA_API_VERSION
	.align		4
        /*0000*/ 	.byte	0x04, 0x37
        /*0002*/ 	.short	(.L_66 - .L_65)
.L_65:
        /*0004*/ 	.word	0x00000082


	//----- nvinfo : EIATTR_KPARAM_INFO
	.align		4
.L_66:
        /*0008*/ 	.byte	0x04, 0x17
        /*000a*/ 	.short	(.L_68 - .L_67)
.L_67:
        /*000c*/ 	.word	0x00000000
        /*0010*/ 	.short	0x0002
        /*0012*/ 	.short	0x0010
        /*0014*/ 	.byte	0x00, 0xf0, 0x21, 0x00


	//----- nvinfo : EIATTR_KPARAM_INFO
	.align		4
.L_68:
        /*0018*/ 	.byte	0x04, 0x17
        /*001a*/ 	.short	(.L_70 - .L_69)
.L_69:
        /*001c*/ 	.word	0x00000000
        /*0020*/ 	.short	0x0001
        /*0022*/ 	.short	0x0008
        /*0024*/ 	.byte	0x00, 0xf0, 0x11, 0x00


	//----- nvinfo : EIATTR_KPARAM_INFO
	.align		4
.L_70:
        /*0028*/ 	.byte	0x04, 0x17
        /*002a*/ 	.short	(.L_72 - .L_71)
.L_71:
        /*002c*/ 	.word	0x00000000
        /*0030*/ 	.short	0x0000
        /*0032*/ 	.short	0x0000
        /*0034*/ 	.byte	0x00, 0xf5, 0x21, 0x00


	//----- nvinfo : EIATTR_SPARSE_MMA_MASK
	.align		4
.L_72:
        /*0038*/ 	.byte	0x03, 0x50
        /*003a*/ 	.short	0x0000


	//----- nvinfo : EIATTR_MAXREG_COUNT
	.align		4
        /*003c*/ 	.byte	0x03, 0x1b
        /*003e*/ 	.short	0x00ff


	//----- nvinfo : EIATTR_MERCURY_ISA_VERSION
	.align		4
        /*0040*/ 	.byte	0x03, 0x5f
        /*0042*/ 	.short	0x0101


	//----- nvinfo : EIATTR_VRC_CTA_INIT_COUNT
	.align		4
        /*0044*/ 	.byte	0x02, 0x4a
	.zero		1
	.zero		1


	//----- nvinfo : EIATTR_EXIT_INSTR_OFFSETS
	.align		4
        /*0048*/ 	.byte	0x04, 0x1c
        /*004a*/ 	.short	(.L_74 - .L_73)


	//   ....[0]....
.L_73:
        /*004c*/ 	.word	0x000000c0


	//----- nvinfo : EIATTR_CBANK_PARAM_SIZE
	.align		4
.L_74:
        /*0050*/ 	.byte	0x03, 0x19
        /*0052*/ 	.short	0x0018


	//----- nvinfo : EIATTR_PARAM_CBANK
	.align		4
        /*0054*/ 	.byte	0x04, 0x0a
        /*0056*/ 	.short	(.L_76 - .L_75)
	.align		4
.L_75:
        /*0058*/ 	.word	index@(.nv.constant0._Z14cuda_evaporatePdid)
        /*005c*/ 	.short	0x0380
        /*005e*/ 	.short	0x0018


	//----- nvinfo : EIATTR_SW_WAR
	.align		4
.L_76:
        /*0060*/ 	.byte	0x04, 0x36
        /*0062*/ 	.short	(.L_78 - .L_77)
.L_77:
        /*0064*/ 	.word	0x00000008
.L_78:


//--------------------- .nv.callgraph             --------------------------
	.section	.nv.callgraph,"",@"SHT_CUDA_CALLGRAPH"
	.align	4
	.sectionentsize	8
	.align		4
        /*0000*/ 	.word	0x00000000
	.align		4
        /*0004*/ 	.word	0xffffffff
	.align		4
        /*0008*/ 	.word	0x00000000
	.align		4
        /*000c*/ 	.word	0xfffffffe
	.align		4
        /*0010*/ 	.word	0x00000000
	.align		4
        /*0014*/ 	.word	0xfffffffd
	.align		4
        /*0018*/ 	.word	0x00000000
	.align		4
        /*001c*/ 	.word	0xfffffffc


//--------------------- .nv.constant4             --------------------------
	.section	.nv.constant4,"a",@progbits
	.align	8
	.align		8
.nv.constant4:
        /*0000*/ 	.dword	precalc_xorwow_matrix
	.align		8
        /*0008*/ 	.dword	precalc_xorwow_offset_matrix
	.align		8
        /*0010*/ 	.dword	mrg32k3aM1
	.align		8
        /*0018*/ 	.dword	mrg32k3aM2
	.align		8
        /*0020*/ 	.dword	mrg32k3aM1SubSeq
	.align		8
        /*0028*/ 	.dword	mrg32k3aM2SubSeq
	.align		8
        /*0030*/ 	.dword	mrg32k3aM1Seq
	.align		8
        /*0038*/ 	.dword	mrg32k3aM2Seq


//--------------------- .nv.constant3             --------------------------
	.section	.nv.constant3,"a",@progbits
	.align	8
.nv.constant3:
	.type		__cr_lgamma_table,@object
	.size		__cr_lgamma_table,(.L_8 - __cr_lgamma_table)
__cr_lgamma_table:
        /*0000*/ 	.byte	0x00, 0x00, 0x00, 0x00, 0x00, 0x00, 0x00, 0x00, 0x00, 0x00, 0x00, 0x00, 0x00, 0x00, 0x00, 0x00
        /*0010*/ 	.byte	0xef, 0x39, 0xfa, 0xfe, 0x42, 0x2e, 0xe6, 0x3f, 0x02, 0x20, 0x2a, 0xfa, 0x0b, 0xab, 0xfc, 0x3f
        /*0020*/ 	.byte	0xf9, 0x2c, 0x92, 0x7c, 0xa7, 0x6c, 0x09, 0x40, 0xc9, 0x79, 0x44, 0x3c, 0x64, 0x26, 0x13, 0x40
        /*0030*/ 	.byte	0xca, 0x01, 0xcf, 0x3a, 0x27, 0x51, 0x1a, 0x40, 0x30, 0xcc, 0x2d, 0xf3, 0xe1, 0x0c, 0x21, 0x40
        /*0040*/ 	.byte	0x0d, 0xb7, 0xfc, 0x82, 0x8e, 0x35, 0x25, 0x40
.L_8:


//--------------------- .text._Z19cuda_construct_tourPiS_PdS0_i --------------------------
	.section	.text._Z19cuda_construct_tourPiS_PdS0_i,"ax",@progbits
	.align	128
        .global         _Z19cuda_construct_tourPiS_PdS0_i
        .type           _Z19cuda_construct_tourPiS_PdS0_i,@function
        .size           _Z19cuda_construct_tourPiS_PdS0_i,(.L_x_15 - _Z19cuda_construct_tourPiS_PdS0_i)
        .other          _Z19cuda_construct_tourPiS_PdS0_i,@"STO_CUDA_ENTRY STV_DEFAULT"
_Z19cuda_construct_tourPiS_PdS0_i:
.text._Z19cuda_construct_tourPiS_PdS0_i:
[----:B------:R-:W-:Y:S08]  /*0000*/  LDC R1, c[0x0][0x37c] ;  /* 0x0000df00ff017b82 */ /* 0x000ff00000000800 */
[----:B------:R-:W0:Y:S02]  /*0010*/  LDC R7, c[0x0][0x3a0] ;  /* 0x0000e800ff077b82 */ /* 0x000e240000000800 */
[----:B0-----:R-:W-:-:S13]  /*0020*/  ISETP.GE.AND P0, PT, R7, 0x2, PT ;  /* 0x000000020700780c */ /* 0x001fda0003f06270 */
[----:B------:R-:W-:Y:S05]  /*0030*/  @!P0 EXIT ;  /* 0x000000000000894d */ /* 0x000fea0003800000 */
[----:B------:R-:W0:Y:S01]  /*0040*/  S2R R22, SR_TID.X ;  /* 0x0000000000167919 */ /* 0x000e220000002100 */
[----:B------:R-:W0:Y:S01]  /*0050*/  S2UR UR6, SR_CTAID.X ;  /* 0x00000000000679c3 */ /* 0x000e220000002500 */
[----:B------:R-:W1:Y:S01]  /*0060*/  LDCU.64 UR4, c[0x0][0x388] ;  /* 0x00007100ff0477ac */ /* 0x000e620008000a00 */
[C---:B------:R-:W-:Y:S02]  /*0070*/  LOP3.LUT R23, R7.reuse, 0x7, RZ, 0xc0, !PT ;  /* 0x0000000707177812 */ /* 0x040fe400078ec0ff */
[----:B------:R-:W-:Y:S01]  /*0080*/  LOP3.LUT R9, R7, 0x7ffffff8, RZ, 0xc0, !PT ;  /* 0x7ffffff807097812 */ /* 0x000fe200078ec0ff */
[----:B------:R-:W2:Y:S02]  /*0090*/  LDCU.64 UR8, c[0x0][0x358] ;  /* 0x00006b00ff0877ac */ /* 0x000ea40008000a00 */
[----:B------:R-:W-:Y:S01]  /*00a0*/  VIADD R0, R23, 0xffffffff ;  /* 0xffffffff17007836 */ /* 0x000fe20000000000 */
[----:B------:R-:W0:Y:S01]  /*00b0*/  LDC R3, c[0x0][0x360] ;  /* 0x0000d800ff037b82 */ /* 0x000e220000000800 */
[----:B------:R-:W-:-:S03]  /*00c0*/  IMAD.MOV R6, RZ, RZ, -R9 ;  /* 0x000000ffff067224 */ /* 0x000fc600078e0a09 */
[----:B------:R-:W-:-:S04]  /*00d0*/  ISETP.GE.U32.AND P0, PT, R0, 0x3, PT ;  /* 0x000000030000780c */ /* 0x000fc80003f06070 */
[----:B------:R-:W3:Y:S01]  /*00e0*/  LDC.64 R10, c[0x0][0x398] ;  /* 0x0000e600ff0a7b82 */ /* 0x000ee20000000a00 */
[----:B-1----:R-:W-:-:S04]  /*00f0*/  UIADD3 UR4, UP0, UPT, UR4, 0x10, URZ ;  /* 0x0000001004047890 */ /* 0x002fc8000ff1e0ff */
[----:B------:R-:W-:Y:S01]  /*0100*/  UIADD3.X UR5, UPT, UPT, URZ, UR5, URZ, UP0, !UPT ;  /* 0x00000005ff057290 */ /* 0x000fe200087fe4ff */
[----:B0-----:R-:W-:Y:S01]  /*0110*/  IMAD R22, R3, UR6, R22 ;  /* 0x0000000603167c24 */ /* 0x001fe2000f8e0216 */
[----:B------:R-:W-:-:S03]  /*0120*/  UMOV UR6, 0x1 ;  /* 0x0000000100067882 */ /* 0x000fc60000000000 */
[----:B------:R-:W-:Y:S01]  /*0130*/  IMAD R22, R22, R7, RZ ;  /* 0x0000000716167224 */ /* 0x000fe200078e02ff */
[----:B------:R-:W-:-:S03]  /*0140*/  LOP3.LUT R7, R7, 0x3, RZ, 0xc0, !PT ;  /* 0x0000000307077812 */ /* 0x000fc600078ec0ff */
[----:B---3--:R-:W-:-:S04]  /*0150*/  IMAD.WIDE R10, R22, 0x8, R10 ;  /* 0x00000008160a7825 */ /* 0x008fc800078e020a */
[----:B------:R-:W-:Y:S01]  /*0160*/  VIADD R5, R22, 0xffffffff ;  /* 0xffffffff16057836 */ /* 0x000fe20000000000 */
[----:B------:R-:W-:-:S04]  /*0170*/  IADD3 R8, P1, PT, R10, 0x20, RZ ;  /* 0x000000200a087810 */ /* 0x000fc80007f3e0ff */
[----:B--2---:R-:W-:-:S09]  /*0180*/  IADD3.X R4, PT, PT, RZ, R11, RZ, P1, !PT ;  /* 0x0000000bff047210 */ /* 0x004fd20000ffe4ff */
.L_x_11:
[----:B--2---:R-:W0:Y:S01]  /*0190*/  LDC.64 R12, c[0x0][0x380] ;  /* 0x0000e000ff0c7b82 */ /* 0x004e220000000a00 */
[----:B------:R-:W-:Y:S01]  /*01a0*/  VIADD R3, R5, UR6 ;  /* 0x0000000605037c36 */ /* 0x000fe20008000000 */
[----:B------:R-:W1:Y:S03]  /*01b0*/  LDCU UR7, c[0x0][0x3a0] ;  /* 0x00007400ff0777ac */ /* 0x000e660008000800 */
[----:B0-----:R-:W-:-:S05]  /*01c0*/  IMAD.WIDE R12, R3, 0x4, R12 ;  /* 0x00000004030c7825 */ /* 0x001fca00078e020c */
[----:B------:R-:W2:Y:S01]  /*01d0*/  LDG.E R3, desc[UR8][R12.64] ;  /* 0x000000080c037981 */ /* 0x000ea2000c1e1900 */
[----:B-1----:R-:W-:Y:S01]  /*01e0*/  UISETP.GE.U32.AND UP0, UPT, UR7, 0x8, UPT ;  /* 0x000000080700788c */ /* 0x002fe2000bf06070 */
[----:B------:R-:W-:Y:S01]  /*01f0*/  IMAD.MOV.U32 R29, RZ, RZ, RZ ;  /* 0x000000ffff1d7224 */ /* 0x000fe200078e00ff */
[----:B------:R-:W-:Y:S01]  /*0200*/  CS2R R14, SRZ ;  /* 0x00000000000e7805 */ /* 0x000fe2000001ff00 */
[----:B--2---:R-:W-:-:S06]  /*0210*/  IMAD R3, R3, UR7, RZ ;  /* 0x0000000703037c24 */ /* 0x004fcc000f8e02ff */
[----:B------:R-:W-:Y:S05]  /*0220*/  BRA.U !UP0, `(.L_x_0) ;  /* 0x0000000508347547 */ /* 0x000fea000b800000 */
[----:B------:R-:W0:Y:S01]  /*0230*/  LDC.64 R14, c[0x0][0x390] ;  /* 0x0000e400ff0e7b82 */ /* 0x000e220000000a00 */
[----:B------:R-:W-:Y:S01]  /*0240*/  IMAD.MOV.U32 R0, RZ, RZ, R8 ;  /* 0x000000ffff007224 */ /* 0x000fe200078e0008 */
[----:B------:R-:W-:Y:S01]  /*0250*/  MOV R29, R4 ;  /* 0x00000004001d7202 */ /* 0x000fe20000000f00 */
[----:B------:R-:W-:Y:S01]  /*0260*/  IMAD.MOV.U32 R24, RZ, RZ, R22 ;  /* 0x000000ffff187224 */ /* 0x000fe200078e0016 */
[----:B------:R-:W-:Y:S01]  /*0270*/  MOV R26, R6 ;  /* 0x00000006001a7202 */ /* 0x000fe20000000f00 */
[----:B------:R-:W-:Y:S02]  /*0280*/  IMAD.MOV.U32 R27, RZ, RZ, R3 ;  /* 0x000000ffff1b7224 */ /* 0x000fe400078e0003 */
[----:B0-----:R-:W-:-:S03]  /*0290*/  IMAD.WIDE R14, R3, 0x8, R14 ;  /* 0x00000008030e7825 */ /* 0x001fc600078e020e */
[----:B------:R-:W-:-:S05]  /*02a0*/  IADD3 R2, P1, PT, R14, 0x20, RZ ;  /* 0x000000200e027810 */ /* 0x000fca0007f3e0ff */
[----:B------:R-:W-:Y:S01]  /*02b0*/  IMAD.X R25, RZ, RZ, R15, P1 ;  /* 0x000000ffff197224 */ /* 0x000fe200008e060f */
[----:B------:R-:W-:-:S07]  /*02c0*/  CS2R R14, SRZ ;  /* 0x00000000000e7805 */ /* 0x000fce000001ff00 */
.L_x_1:
[----:B-1----:R-:W-:Y:S02]  /*02d0*/  IMAD.U32 R16, RZ, RZ, UR4 ;  /* 0x00000004ff107e24 */ /* 0x002fe4000f8e00ff */
[----:B------:R-:W-:Y:S02]  /*02e0*/  IMAD.U32 R17, RZ, RZ, UR5 ;  /* 0x00000005ff117e24 */ /* 0x000fe4000f8e00ff */
[----:B------:R-:W-:-:S05]  /*02f0*/  IMAD.WIDE R16, R24, 0x4, R16 ;  /* 0x0000000418107825 */ /* 0x000fca00078e0210 */
[----:B------:R-:W2:Y:S01]  /*0300*/  LDG.E R18, desc[UR8][R16.64+-0x10] ;  /* 0xfffff00810127981 */ /* 0x000ea2000c1e1900 */
[----:B------:R-:W-:Y:S01]  /*0310*/  IMAD.MOV.U32 R20, RZ, RZ, R0 ;  /* 0x000000ffff147224 */ /* 0x000fe200078e0000 */
[----:B------:R-:W-:Y:S02]  /*0320*/  MOV R21, R29 ;  /* 0x0000001d00157202 */ /* 0x000fe40000000f00 */
[----:B--2---:R-:W-:-:S13]  /*0330*/  ISETP.NE.AND P1, PT, R18, 0x1, PT ;  /* 0x000000011200780c */ /* 0x004fda0003f25270 */
[----:B------:R-:W0:Y:S01]  /*0340*/  @P1 LDC.64 R18, c[0x0][0x390] ;  /* 0x0000e400ff121b82 */ /* 0x000e220000000a00 */
[----:B------:R-:W-:Y:S01]  /*0350*/  @!P1 STG.E.64 desc[UR8][R20.64+-0x20], RZ ;  /* 0xffffe0ff14009986 */ /* 0x000fe2000c101b08 */
[----:B0-----:R-:W-:-:S06]  /*0360*/  @P1 IMAD.WIDE R18, R27, 0x8, R18 ;  /* 0x000000081b121825 */ /* 0x001fcc00078e0212 */
[----:B------:R-:W2:Y:S04]  /*0370*/  @P1 LDG.E.64 R18, desc[UR8][R18.64] ;  /* 0x0000000812121981 */ /* 0x000ea8000c1e1b00 */
[----:B--2---:R0:W-:Y:S04]  /*0380*/  @P1 STG.E.64 desc[UR8][R20.64+-0x20], R18 ;  /* 0xffffe01214001986 */ /* 0x0041e8000c101b08 */
[----:B------:R-:W2:Y:S01]  /*0390*/  LDG.E R0, desc[UR8][R16.64+-0xc] ;  /* 0xfffff40810007981 */ /* 0x000ea2000c1e1900 */
[----:B------:R-:W-:Y:S01]  /*03a0*/  @P1 DADD R14, R14, R18 ;  /* 0x000000000e0e1229 */ /* 0x000fe20000000012 */
[----:B0-----:R-:W-:-:S02]  /*03b0*/  IMAD.MOV.U32 R18, RZ, RZ, R2 ;  /* 0x000000ffff127224 */ /* 0x001fc400078e0002 */
[----:B------:R-:W-:Y:S01]  /*03c0*/  IMAD.MOV.U32 R19, RZ, RZ, R25 ;  /* 0x000000ffff137224 */ /* 0x000fe200078e0019 */
[----:B--2---:R-:W-:-:S13]  /*03d0*/  ISETP.NE.AND P1, PT, R0, 0x1, PT ;  /* 0x000000010000780c */ /* 0x004fda0003f25270 */
[----:B------:R-:W2:Y:S04]  /*03e0*/  @P1 LDG.E.64 R28, desc[UR8][R18.64+-0x18] ;  /* 0xffffe808121c1981 */ /* 0x000ea8000c1e1b00 */
[----:B--2---:R0:W-:Y:S04]  /*03f0*/  @P1 STG.E.64 desc[UR8][R20.64+-0x18], R28 ;  /* 0xffffe81c14001986 */ /* 0x0041e8000c101b08 */
[----:B------:R-:W-:Y:S04]  /*0400*/  @!P1 STG.E.64 desc[UR8][R20.64+-0x18], RZ ;  /* 0xffffe8ff14009986 */ /* 0x000fe8000c101b08 */
[----:B------:R-:W2:Y:S01]  /*0410*/  LDG.E R0, desc[UR8][R16.64+-0x8] ;  /* 0xfffff80810007981 */ /* 0x000ea2000c1e1900 */
[----:B------:R-:W-:Y:S01]  /*0420*/  @P1 DADD R14, R14, R28 ;  /* 0x000000000e0e1229 */ /* 0x000fe2000000001c */
[----:B--2---:R-:W-:-:S13]  /*0430*/  ISETP.NE.AND P1, PT, R0, 0x1, PT ;  /* 0x000000010000780c */ /* 0x004fda0003f25270 */
[----:B0-----:R-:W2:Y:S04]  /*0440*/  @P1 LDG.E.64 R28, desc[UR8][R18.64+-0x10] ;  /* 0xfffff008121c1981 */ /* 0x001ea8000c1e1b00 */
        /* <DEDUP_REMOVED lines=25> */
[----:B------:R1:W-:Y:S04]  /*05e0*/  @!P1 STG.E.64 desc[UR8][R20.64+0x10], RZ ;  /* 0x000010ff14009986 */ /* 0x0003e8000c101b08 */
[----:B------:R-:W2:Y:S01]  /*05f0*/  LDG.E R0, desc[UR8][R16.64+0xc] ;  /* 0x00000c0810007981 */ /* 0x000ea2000c1e1900 */
[----:B------:R-:W-:Y:S01]  /*0600*/  VIADD R26, R26, 0x8 ;  /* 0x000000081a1a7836 */ /* 0x000fe20000000000 */
[----:B--2---:R-:W-:-:S13]  /*0610*/  ISETP.NE.AND P2, PT, R0, 0x1, PT ;  /* 0x000000010000780c */ /* 0x004fda0003f45270 */
[----:B------:R-:W2:Y:S01]  /*0620*/  @P2 LDG.E.64 R16, desc[UR8][R18.64+0x18] ;  /* 0x0000180812102981 */ /* 0x000ea2000c1e1b00 */
[----:B------:R-:W-:Y:S01]  /*0630*/  @P1 DADD R14, R14, R28 ;  /* 0x000000000e0e1229 */ /* 0x000fe2000000001c */
[----:B------:R-:W-:Y:S01]  /*0640*/  ISETP.NE.AND P1, PT, R26, RZ, PT ;  /* 0x000000ff1a00720c */ /* 0x000fe20003f25270 */
[----:B------:R-:W-:Y:S01]  /*0650*/  VIADD R24, R24, 0x8 ;  /* 0x0000000818187836 */ /* 0x000fe20000000000 */
[----:B------:R-:W-:Y:S01]  /*0660*/  IADD3 R0, P3, PT, R20, 0x40, RZ ;  /* 0x0000004014007810 */ /* 0x000fe20007f7e0ff */
[----:B------:R-:W-:-:S04]  /*0670*/  VIADD R27, R27, 0x8 ;  /* 0x000000081b1b7836 */ /* 0x000fc80000000000 */
[----:B0-----:R-:W-:Y:S01]  /*0680*/  IMAD.X R29, RZ, RZ, R21, P3 ;  /* 0x000000ffff1d7224 */ /* 0x001fe200018e0615 */
[----:B--2---:R1:W-:Y:S01]  /*0690*/  @P2 STG.E.64 desc[UR8][R20.64+0x18], R16 ;  /* 0x0000181014002986 */ /* 0x0043e2000c101b08 */
[----:B------:R-:W-:-:S03]  /*06a0*/  @P2 DADD R14, R14, R16 ;  /* 0x000000000e0e2229 */ /* 0x000fc60000000010 */
[----:B------:R1:W-:Y:S01]  /*06b0*/  @!P2 STG.E.64 desc[UR8][R20.64+0x18], RZ ;  /* 0x000018ff1400a986 */ /* 0x0003e2000c101b08 */
[----:B------:R-:W-:-:S04]  /*06c0*/  IADD3 R2, P2, PT, R18, 0x40, RZ ;  /* 0x0000004012027810 */ /* 0x000fc80007f5e0ff */
[----:B------:R-:W-:Y:S01]  /*06d0*/  IADD3.X R25, PT, PT, RZ, R19, RZ, P2, !PT ;  /* 0x00000013ff197210 */ /* 0x000fe200017fe4ff */
[----:B------:R-:W-:Y:S08]  /*06e0*/  @P1 BRA `(.L_x_1) ;  /* 0xfffffff800f81947 */ /* 0x000ff0000383ffff */
[----:B------:R-:W-:-:S07]  /*06f0*/  MOV R29, R9 ;  /* 0x00000009001d7202 */ /* 0x000fce0000000f00 */
.L_x_0:
[----:B------:R-:W-:-:S13]  /*0700*/  ISETP.NE.AND P1, PT, R23, RZ, PT ;  /* 0x000000ff1700720c */ /* 0x000fda0003f25270 */
[----:B------:R-:W-:Y:S05]  /*0710*/  @!P1 BRA `(.L_x_2) ;  /* 0x0000000400609947 */ /* 0x000fea0003800000 */
[----:B------:R-:W-:Y:S01]  /*0720*/  ISETP.NE.AND P1, PT, R7, RZ, PT ;  /* 0x000000ff0700720c */ /* 0x000fe20003f25270 */
[----:B------:R-:W-:-:S12]  /*0730*/  @!P0 BRA `(.L_x_3) ;  /* 0x0000000000948947 */ /* 0x000fd80003800000 */
[----:B-1----:R-:W0:Y:S01]  /*0740*/  LDC.64 R20, c[0x0][0x388] ;  /* 0x0000e200ff147b82 */ /* 0x002e220000000a00 */
[----:B------:R-:W-:Y:S01]  /*0750*/  IMAD.IADD R17, R22, 0x1, R29 ;  /* 0x0000000116117824 */ /* 0x000fe200078e021d */
[----:B------:R-:W1:Y:S03]  /*0760*/  LDCU.64 UR10, c[0x0][0x390] ;  /* 0x00007200ff0a77ac */ /* 0x000e660008000a00 */
[----:B0-----:R-:W-:-:S05]  /*0770*/  IMAD.WIDE R20, R17, 0x4, R20 ;  /* 0x0000000411147825 */ /* 0x001fca00078e0214 */
[----:B------:R-:W2:Y:S02]  /*0780*/  LDG.E R0, desc[UR8][R20.64] ;  /* 0x0000000814007981 */ /* 0x000ea4000c1e1900 */
[----:B--2---:R-:W-:-:S13]  /*0790*/  ISETP.NE.AND P3, PT, R0, 0x1, PT ;  /* 0x000000010000780c */ /* 0x004fda0003f65270 */
[----:B------:R-:W0:Y:S01]  /*07a0*/  @P3 LDC.64 R16, c[0x0][0x390] ;  /* 0x0000e400ff103b82 */ /* 0x000e220000000a00 */
[----:B------:R-:W-:-:S04]  /*07b0*/  @P3 IMAD.IADD R25, R3, 0x1, R29 ;  /* 0x0000000103193824 */ /* 0x000fc800078e021d */
[----:B0-----:R-:W-:-:S06]  /*07c0*/  @P3 IMAD.WIDE R24, R25, 0x8, R16 ;  /* 0x0000000819183825 */ /* 0x001fcc00078e0210 */
[----:B------:R-:W2:Y:S01]  /*07d0*/  @P3 LDG.E.64 R24, desc[UR8][R24.64] ;  /* 0x0000000818183981 */ /* 0x000ea2000c1e1b00 */
[----:B------:R-:W-:-:S05]  /*07e0*/  IMAD.WIDE.U32 R16, R29, 0x8, R10 ;  /* 0x000000081d107825 */ /* 0x000fca00078e000a */
[----:B--2---:R0:W-:Y:S04]  /*07f0*/  @P3 STG.E.64 desc[UR8][R16.64], R24 ;  /* 0x0000001810003986 */ /* 0x0041e8000c101b08 */
[----:B------:R2:W-:Y:S04]  /*0800*/  @!P3 STG.E.64 desc[UR8][R16.64], RZ ;  /* 0x000000ff1000b986 */ /* 0x0005e8000c101b08 */
[----:B------:R-:W3:Y:S01]  /*0810*/  LDG.E R0, desc[UR8][R20.64+0x4] ;  /* 0x0000040814007981 */ /* 0x000ee2000c1e1900 */
[----:B------:R-:W-:-:S04]  /*0820*/  IADD3 R2, P4, PT, R3, R29, RZ ;  /* 0x0000001d03027210 */ /* 0x000fc80007f9e0ff */
[----:B------:R-:W-:Y:S02]  /*0830*/  LEA.HI.X.SX32 R19, R3, RZ, 0x1, P4 ;  /* 0x000000ff03137211 */ /* 0x000fe400020f0eff */
[----:B-1----:R-:W-:-:S04]  /*0840*/  LEA R18, P4, R2, UR10, 0x3 ;  /* 0x0000000a02127c11 */ /* 0x002fc8000f8818ff */
[----:B------:R-:W-:Y:S02]  /*0850*/  LEA.HI.X R19, R2, UR11, R19, 0x3, P4 ;  /* 0x0000000b02137c11 */ /* 0x000fe4000a0f1c13 */
[----:B---3--:R-:W-:-:S13]  /*0860*/  ISETP.NE.AND P2, PT, R0, 0x1, PT ;  /* 0x000000010000780c */ /* 0x008fda0003f45270 */
[----:B------:R-:W3:Y:S01]  /*0870*/  @P2 LDG.E.64 R26, desc[UR8][R18.64+0x8] ;  /* 0x00000808121a2981 */ /* 0x000ee2000c1e1b00 */
[----:B------:R-:W-:-:S03]  /*0880*/  @P3 DADD R14, R14, R24 ;  /* 0x000000000e0e3229 */ /* 0x000fc60000000018 */
[----:B---3--:R2:W-:Y:S04]  /*0890*/  @P2 STG.E.64 desc[UR8][R16.64+0x8], R26 ;  /* 0x0000081a10002986 */ /* 0x0085e8000c101b08 */
[----:B------:R2:W-:Y:S04]  /*08a0*/  @!P2 STG.E.64 desc[UR8][R16.64+0x8], RZ ;  /* 0x000008ff1000a986 */ /* 0x0005e8000c101b08 */
[----:B------:R-:W3:Y:S02]  /*08b0*/  LDG.E R0, desc[UR8][R20.64+0x8] ;  /* 0x0000080814007981 */ /* 0x000ee4000c1e1900 */
[----:B---3--:R-:W-:-:S13]  /*08c0*/  ISETP.NE.AND P3, PT, R0, 0x1, PT ;  /* 0x000000010000780c */ /* 0x008fda0003f65270 */
[----:B0-----:R-:W3:Y:S04]  /*08d0*/  @P3 LDG.E.64 R24, desc[UR8][R18.64+0x10] ;  /* 0x0000100812183981 */ /* 0x001ee8000c1e1b00 */
[----:B---3--:R2:W-:Y:S04]  /*08e0*/  @P3 STG.E.64 desc[UR8][R16.64+0x10], R24 ;  /* 0x0000101810003986 */ /* 0x0085e8000c101b08 */
[----:B------:R2:W-:Y:S04]  /*08f0*/  @!P3 STG.E.64 desc[UR8][R16.64+0x10], RZ ;  /* 0x000010ff1000b986 */ /* 0x0005e8000c101b08 */
[----:B------:R-:W3:Y:S02]  /*0900*/  LDG.E R0, desc[UR8][R20.64+0xc] ;  /* 0x00000c0814007981 */ /* 0x000ee4000c1e1900 */
[----:B---3--:R-:W-:-:S13]  /*0910*/  ISETP.NE.AND P4, PT, R0, 0x1, PT ;  /* 0x000000010000780c */ /* 0x008fda0003f85270 */
[----:B------:R-:W3:Y:S01]  /*0920*/  @P4 LDG.E.64 R18, desc[UR8][R18.64+0x18] ;  /* 0x0000180812124981 */ /* 0x000ee2000c1e1b00 */
[----:B------:R-:W-:Y:S01]  /*0930*/  @P2 DADD R14, R14, R26 ;  /* 0x000000000e0e2229 */ /* 0x000fe2000000001a */
[----:B------:R-:W-:-:S07]  /*0940*/  VIADD R29, R29, 0x4 ;  /* 0x000000041d1d7836 */ /* 0x000fce0000000000 */
[----:B------:R-:W-:Y:S01]  /*0950*/  @P3 DADD R14, R14, R24 ;  /* 0x000000000e0e3229 */ /* 0x000fe20000000018 */
[----:B---3--:R2:W-:Y:S07]  /*0960*/  @P4 STG.E.64 desc[UR8][R16.64+0x18], R18 ;  /* 0x0000181210004986 */ /* 0x0085ee000c101b08 */
[----:B------:R-:W-:Y:S01]  /*0970*/  @P4 DADD R14, R14, R18 ;  /* 0x000000000e0e4229 */ /* 0x000fe20000000012 */
[----:B------:R2:W-:Y:S10]  /*0980*/  @!P4 STG.E.64 desc[UR8][R16.64+0x18], RZ ;  /* 0x000018ff1000c986 */ /* 0x0005f4000c101b08 */
.L_x_3:
[----:B------:R-:W-:Y:S05]  /*0990*/  @!P1 BRA `(.L_x_2) ;  /* 0x0000000000c09947 */ /* 0x000fea0003800000 */
[----:B------:R-:W0:Y:S01]  /*09a0*/  LDCU UR7, c[0x0][0x3a0] ;  /* 0x00007400ff0777ac */ /* 0x000e220008000800 */
[----:B------:R-:W-:Y:S01]  /*09b0*/  ISETP.NE.AND P1, PT, R7, 0x1, PT ;  /* 0x000000010700780c */ /* 0x000fe20003f25270 */
[----:B0-----:R-:W-:-:S12]  /*09c0*/  ULOP3.LUT UP0, URZ, UR7, 0x1, URZ, 0xc0, !UPT ;  /* 0x0000000107ff7892 */ /* 0x001fd8000f80c0ff */
[----:B------:R-:W-:Y:S05]  /*09d0*/  @!P1 BRA `(.L_x_4) ;  /* 0x0000000000649947 */ /* 0x000fea0003800000 */
[----:B--2---:R-:W0:Y:S01]  /*09e0*/  LDC.64 R24, c[0x0][0x388] ;  /* 0x0000e200ff187b82 */ /* 0x004e220000000a00 */
[----:B-1----:R-:W-:-:S05]  /*09f0*/  IADD3 R17, PT, PT, R22, R29, RZ ;  /* 0x0000001d16117210 */ /* 0x002fca0007ffe0ff */
        /* <DEDUP_REMOVED lines=10> */
[----:B------:R-:W2:Y:S02]  /*0aa0*/  LDG.E R0, desc[UR8][R24.64+0x4] ;  /* 0x0000040818007981 */ /* 0x000ea4000c1e1900 */
[----:B--2---:R-:W-:-:S13]  /*0ab0*/  ISETP.NE.AND P2, PT, R0, 0x1, PT ;  /* 0x000000010000780c */ /* 0x004fda0003f45270 */
[----:B------:R-:W1:Y:S01]  /*0ac0*/  @P2 LDC.64 R16, c[0x0][0x390] ;  /* 0x0000e400ff102b82 */ /* 0x000e620000000a00 */
[----:B------:R-:W-:-:S04]  /*0ad0*/  @P2 IADD3 R0, P3, PT, R3, R29, RZ ;  /* 0x0000001d03002210 */ /* 0x000fc80007f7e0ff */
[----:B------:R-:W-:Y:S02]  /*0ae0*/  @P2 LEA.HI.X.SX32 R2, R3, RZ, 0x1, P3 ;  /* 0x000000ff03022211 */ /* 0x000fe400018f0eff */
[----:B-1----:R-:W-:-:S04]  /*0af0*/  @P2 LEA R16, P3, R0, R16, 0x3 ;  /* 0x0000001000102211 */ /* 0x002fc800078618ff */
[----:B------:R-:W-:-:S06]  /*0b00*/  @P2 LEA.HI.X R17, R0, R17, R2, 0x3, P3 ;  /* 0x0000001100112211 */ /* 0x000fcc00018f1c02 */
[----:B------:R-:W2:Y:S01]  /*0b10*/  @P2 LDG.E.64 R16, desc[UR8][R16.64+0x8] ;  /* 0x0000080810102981 */ /* 0x000ea2000c1e1b00 */
[----:B------:R-:W-:Y:S01]  /*0b20*/  @P1 DADD R14, R14, R20 ;  /* 0x000000000e0e1229 */ /* 0x000fe20000000014 */
[----:B------:R-:W-:Y:S02]  /*0b30*/  VIADD R29, R29, 0x2 ;  /* 0x000000021d1d7836 */ /* 0x000fe40000000000 */
[----:B--2---:R0:W-:Y:S05]  /*0b40*/  @P2 STG.E.64 desc[UR8][R18.64+0x8], R16 ;  /* 0x0000081012002986 */ /* 0x0041ea000c101b08 */
[----:B------:R-:W-:Y:S01]  /*0b50*/  @P2 DADD R14, R14, R16 ;  /* 0x000000000e0e2229 */ /* 0x000fe20000000010 */
[----:B------:R0:W-:Y:S10]  /*0b60*/  @!P2 STG.E.64 desc[UR8][R18.64+0x8], RZ ;  /* 0x000008ff1200a986 */ /* 0x0001f4000c101b08 */
.L_x_4:
[----:B------:R-:W-:Y:S05]  /*0b70*/  BRA.U !UP0, `(.L_x_2) ;  /* 0x0000000108487547 */ /* 0x000fea000b800000 */
[----:B012---:R-:W0:Y:S01]  /*0b80*/  LDC.64 R16, c[0x0][0x388] ;  /* 0x0000e200ff107b82 */ /* 0x007e220000000a00 */
[----:B------:R-:W-:-:S04]  /*0b90*/  IMAD.IADD R19, R22, 0x1, R29 ;  /* 0x0000000116137824 */ /* 0x000fc800078e021d */
[----:B0-----:R-:W-:-:S06]  /*0ba0*/  IMAD.WIDE R16, R19, 0x4, R16 ;  /* 0x0000000413107825 */ /* 0x001fcc00078e0210 */
[----:B------:R-:W2:Y:S01]  /*0bb0*/  LDG.E R16, desc[UR8][R16.64] ;  /* 0x0000000810107981 */ /* 0x000ea2000c1e1900 */
[----:B------:R-:W-:Y:S01]  /*0bc0*/  BSSY.RECONVERGENT B0, `(.L_x_2) ;  /* 0x000000d000007945 */ /* 0x000fe20003800200 */
[----:B--2---:R-:W-:-:S13]  /*0bd0*/  ISETP.NE.AND P1, PT, R16, 0x1, PT ;  /* 0x000000011000780c */ /* 0x004fda0003f25270 */
[----:B------:R-:W-:Y:S05]  /*0be0*/  @!P1 BRA `(.L_x_5) ;  /* 0x0000000000209947 */ /* 0x000fea0003800000 */
[----:B------:R-:W0:Y:S01]  /*0bf0*/  LDC.64 R16, c[0x0][0x390] ;  /* 0x0000e400ff107b82 */ /* 0x000e220000000a00 */
[----:B------:R-:W-:-:S05]  /*0c00*/  IADD3 R3, PT, PT, R3, R29, RZ ;  /* 0x0000001d03037210 */ /* 0x000fca0007ffe0ff */
[----:B0-----:R-:W-:-:S06]  /*0c10*/  IMAD.WIDE R16, R3, 0x8, R16 ;  /* 0x0000000803107825 */ /* 0x001fcc00078e0210 */
[----:B------:R-:W2:Y:S01]  /*0c20*/  LDG.E.64 R16, desc[UR8][R16.64] ;  /* 0x0000000810107981 */ /* 0x000ea2000c1e1b00 */
[----:B------:R-:W-:-:S05]  /*0c30*/  IMAD.WIDE.U32 R2, R29, 0x8, R10 ;  /* 0x000000081d027825 */ /* 0x000fca00078e000a */
[----:B--2---:R0:W-:Y:S01]  /*0c40*/  STG.E.64 desc[UR8][R2.64], R16 ;  /* 0x0000001002007986 */ /* 0x0041e2000c101b08 */
[----:B------:R-:W-:Y:S01]  /*0c50*/  DADD R14, R14, R16 ;  /* 0x000000000e0e7229 */ /* 0x000fe20000000010 */
[----:B------:R-:W-:Y:S10]  /*0c60*/  BRA `(.L_x_6) ;  /* 0x0000000000087947 */ /* 0x000ff40003800000 */
.L_x_5:
[----:B------:R-:W-:-:S05]  /*0c70*/  IMAD.WIDE.U32 R2, R29, 0x8, R10 ;  /* 0x000000081d027825 */ /* 0x000fca00078e000a */
[----:B------:R1:W-:Y:S02]  /*0c80*/  STG.E.64 desc[UR8][R2.64], RZ ;  /* 0x000000ff02007986 */ /* 0x0003e4000c101b08 */
.L_x_6:
[----:B------:R-:W-:Y:S05]  /*0c90*/  BSYNC.RECONVERGENT B0 ;  /* 0x0000000000007941 */ /* 0x000fea0003800200 */
.L_x_2:
[----:B012---:R-:W-:Y:S01]  /*0ca0*/  CS2R R16, SR_CLOCKLO ;  /* 0x0000000000107805 */ /* 0x007fe20000015000 */
[----:B------:R-:W2:Y:S05]  /*0cb0*/  LDG.E.64 R2, desc[UR8][R10.64] ;  /* 0x000000080a027981 */ /* 0x000eaa000c1e1b00 */
[----:B------:R-:W-:Y:S01]  /*0cc0*/  LOP3.LUT R0, R16, 0xaad26b49, RZ, 0x3c, !PT ;  /* 0xaad26b4910007812 */ /* 0x000fe200078e3cff */
[----:B------:R-:W-:Y:S01]  /*0cd0*/  BSSY.RECONVERGENT B0, `(.L_x_7) ;  /* 0x000001f000007945 */ /* 0x000fe20003800200 */
[----:B------:R-:W-:-:S03]  /*0ce0*/  LOP3.LUT R17, R17, 0xf7dcefdd, RZ, 0x3c, !PT ;  /* 0xf7dcefdd11117812 */ /* 0x000fc600078e3cff */
[----:B------:R-:W-:-:S04]  /*0cf0*/  IMAD R0, R0, 0x4182bed5, RZ ;  /* 0x4182bed500007824 */ /* 0x000fc800078e02ff */
[C---:B------:R-:W-:Y:S02]  /*0d00*/  VIADD R16, R0.reuse, 0x75bcd15 ;  /* 0x075bcd1500107836 */ /* 0x040fe40000000000 */
[----:B------:R-:W-:Y:S02]  /*0d10*/  VIADD R18, R0, 0x583f19 ;  /* 0x00583f1900127836 */ /* 0x000fe40000000000 */
[----:B------:R-:W-:Y:S01]  /*0d20*/  IMAD R17, R17, -0x658354e5, R0 ;  /* 0x9a7cab1b11117824 */ /* 0x000fe200078e0200 */
[----:B------:R-:W-:Y:S01]  /*0d30*/  SHF.R.U32.HI R19, RZ, 0x2, R16 ;  /* 0x00000002ff137819 */ /* 0x000fe20000011610 */
[----:B------:R-:W-:-:S03]  /*0d40*/  IMAD.SHL.U32 R21, R18, 0x10, RZ ;  /* 0x0000001012157824 */ /* 0x000fc600078e00ff */
[----:B------:R-:W-:-:S04]  /*0d50*/  LOP3.LUT R19, R19, R16, RZ, 0x3c, !PT ;  /* 0x0000001013137212 */ /* 0x000fc800078e3cff */
[----:B------:R-:W-:-:S04]  /*0d60*/  SHF.L.U32 R16, R19, 0x1, RZ ;  /* 0x0000000113107819 */ /* 0x000fc800000006ff */
[----:B------:R-:W-:-:S04]  /*0d70*/  LOP3.LUT R16, R18, R21, R16, 0x96, !PT ;  /* 0x0000001512107212 */ /* 0x000fc800078e9610 */
[----:B------:R-:W-:-:S04]  /*0d80*/  LOP3.LUT R16, R16, R19, RZ, 0x3c, !PT ;  /* 0x0000001310107212 */ /* 0x000fc800078e3cff */
[----:B------:R-:W-:Y:S01]  /*0d90*/  IADD3 R16, PT, PT, R17, 0x6a788e, R16 ;  /* 0x006a788e11107810 */ /* 0x000fe20007ffe010 */
[----:B------:R-:W-:-:S03]  /*0da0*/  IMAD.MOV.U32 R17, RZ, RZ, 0x2f800000 ;  /* 0x2f800000ff117424 */ /* 0x000fc600078e00ff */
[----:B------:R-:W-:-:S05]  /*0db0*/  I2FP.F32.U32 R16, R16 ;  /* 0x0000001000107245 */ /* 0x000fca0000201000 */
[----:B------:R-:W-:-:S06]  /*0dc0*/  FFMA R16, R16, R17, 1.1641532182693481445e-10 ;  /* 0x2f00000010107423 */ /* 0x000fcc0000000011 */
[----:B------:R-:W0:Y:S02]  /*0dd0*/  F2F.F64.F32 R16, R16 ;  /* 0x0000001000107310 */ /* 0x000e240000201800 */
[----:B0-----:R-:W-:Y:S01]  /*0de0*/  DMUL R14, R16, R14 ;  /* 0x0000000e100e7228 */ /* 0x001fe20000000000 */
[----:B------:R-:W-:-:S07]  /*0df0*/  IMAD.MOV.U32 R17, RZ, RZ, RZ ;  /* 0x000000ffff117224 */ /* 0x000fce00078e00ff */
[----:B--2---:R-:W-:-:S14]  /*0e00*/  DSETP.GEU.AND P1, PT, R2, R14, PT ;  /* 0x0000000e0200722a */ /* 0x004fdc0003f2e000 */
[----:B------:R-:W-:Y:S05]  /*0e10*/  @P1 BRA `(.L_x_8) ;  /* 0x0000000000281947 */ /* 0x000fea0003800000 */
[----:B------:R-:W-:Y:S01]  /*0e20*/  BSSY.RECONVERGENT B1, `(.L_x_9) ;  /* 0x0000008000017945 */ /* 0x000fe20003800200 */
[----:B------:R-:W-:-:S07]  /*0e30*/  MOV R19, RZ ;  /* 0x000000ff00137202 */ /* 0x000fce0000000f00 */
.L_x_10:
[----:B------:R-:W-:-:S06]  /*0e40*/  IMAD.WIDE.U32 R16, R19, 0x8, R10 ;  /* 0x0000000813107825 */ /* 0x000fcc00078e000a */
[----:B------:R-:W2:Y:S01]  /*0e50*/  LDG.E.64 R16, desc[UR8][R16.64+0x8] ;  /* 0x0000080810107981 */ /* 0x000ea2000c1e1b00 */
[----:B------:R-:W-:Y:S01]  /*0e60*/  VIADD R19, R19, 0x1 ;  /* 0x0000000113137836 */ /* 0x000fe20000000000 */
[----:B--2---:R-:W-:-:S08]  /*0e70*/  DADD R2, R16, R2 ;  /* 0x0000000010027229 */ /* 0x004fd00000000002 */
[----:B------:R-:W-:-:S14]  /*0e80*/  DSETP.GEU.AND P1, PT, R2, R14, PT ;  /* 0x0000000e0200722a */ /* 0x000fdc0003f2e000 */
[----:B------:R-:W-:Y:S05]  /*0e90*/  @!P1 BRA `(.L_x_10) ;  /* 0xfffffffc00e89947 */ /* 0x000fea000383ffff */
[----:B------:R-:W-:Y:S05]  /*0ea0*/  BSYNC.RECONVERGENT B1 ;  /* 0x0000000000017941 */ /* 0x000fea0003800200 */
.L_x_9:
[----:B------:R-:W-:-:S07]  /*0eb0*/  IMAD.MOV.U32 R17, RZ, RZ, R19 ;  /* 0x000000ffff117224 */ /* 0x000fce00078e0013 */
.L_x_8:
[----:B------:R-:W-:Y:S05]  /*0ec0*/  BSYNC.RECONVERGENT B0 ;  /* 0x0000000000007941 */ /* 0x000fea0003800200 */
.L_x_7:
[----:B------:R-:W0:Y:S01]  /*0ed0*/  LDC.64 R2, c[0x0][0x388] ;  /* 0x0000e200ff027b82 */ /* 0x000e220000000a00 */
[----:B------:R-:W-:Y:S01]  /*0ee0*/  IADD3 R15, PT, PT, R22, R17, RZ ;  /* 0x00000011160f7210 */ /* 0x000fe20007ffe0ff */
[----:B------:R-:W1:Y:S01]  /*0ef0*/  LDCU UR7, c[0x0][0x3a0] ;  /* 0x00007400ff0777ac */ /* 0x000e620008000800 */
[----:B------:R-:W-:Y:S01]  /*0f00*/  IMAD.MOV.U32 R19, RZ, RZ, 0x1 ;  /* 0x00000001ff137424 */ /* 0x000fe200078e00ff */
[----:B------:R2:W-:Y:S01]  /*0f10*/  STG.E desc[UR8][R12.64+0x4], R17 ;  /* 0x000004110c007986 */ /* 0x0005e2000c101908 */
[----:B------:R-:W-:-:S04]  /*0f20*/  UIADD3 UR6, UPT, UPT, UR6, 0x1, URZ ;  /* 0x0000000106067890 */ /* 0x000fc8000fffe0ff */
[----:B-1----:R-:W-:Y:S01]  /*0f30*/  UISETP.NE.AND UP0, UPT, UR6, UR7, UPT ;  /* 0x000000070600728c */ /* 0x002fe2000bf05270 */
[----:B0-----:R-:W-:-:S05]  /*0f40*/  IMAD.WIDE R2, R15, 0x4, R2 ;  /* 0x000000040f027825 */ /* 0x001fca00078e0202 */
[----:B------:R2:W-:Y:S03]  /*0f50*/  STG.E desc[UR8][R2.64], R19 ;  /* 0x0000001302007986 */ /* 0x0005e6000c101908 */
[----:B------:R-:W-:Y:S05]  /*0f60*/  BRA.U UP0, `(.L_x_11) ;  /* 0xfffffff100887547 */ /* 0x000fea000b83ffff */
[----:B------:R-:W-:Y:S05]  /*0f70*/  EXIT ;  /* 0x000000000000794d */ /* 0x000fea0003800000 */
.L_x_12:
[----:B------:R-:W-:-:S00]  /*0f80*/  BRA `(.L_x_12) ;  /* 0xfffffffc00fc7947 */ /* 0x000fc0000383ffff */
[----:B------:R-:W-:-:S00]  /*0f90*/  NOP ;  /* 0x0000000000007918 */ /* 0x000fc00000000000 */
        /* <DEDUP_REMOVED lines=14> */
.L_x_15:


//--------------------- .text._Z14cuda_reinforcePdPiS0_id --------------------------
	.section	.text._Z14cuda_reinforcePdPiS0_id,"ax",@progbits
	.align	128
        .global         _Z14cuda_reinforcePdPiS0_id
        .type           _Z14cuda_reinforcePdPiS0_id,@function
        .size           _Z14cuda_reinforcePdPiS0_id,(.L_x_16 - _Z14cuda_reinforcePdPiS0_id)
        .other          _Z14cuda_reinforcePdPiS0_id,@"STO_CUDA_ENTRY STV_DEFAULT"
_Z14cuda_reinforcePdPiS0_id:
.text._Z14cuda_reinforcePdPiS0_id:
[----:B------:R-:W-:Y:S01]  /*0000*/  LDC R1, c[0x0][0x37c] ;  /* 0x0000df00ff017b82 */ /* 0x000fe20000000800 */
[----:B------:R-:W0:Y:S07]  /*0010*/  S2R R5, SR_TID.X ;  /* 0x0000000000057919 */ /* 0x000e2e0000002100 */
[----:B------:R-:W0:Y:S01]  /*0020*/  S2UR UR6, SR_CTAID.X ;  /* 0x00000000000679c3 */ /* 0x000e220000002500 */
[----:B------:R-:W1:Y:S01]  /*0030*/  LDCU.64 UR4, c[0x0][0x358] ;  /* 0x00006b00ff0477ac */ /* 0x000e620008000a00 */
[----:B------:R-:W2:Y:S06]  /*0040*/  LDCU.64 UR8, c[0x0][0x3a0] ;  /* 0x00007400ff0877ac */ /* 0x000eac0008000a00 */
[----:B------:R-:W0:Y:S08]  /*0050*/  LDC R0, c[0x0][0x360] ;  /* 0x0000d800ff007b82 */ /* 0x000e300000000800 */
[----:B------:R-:W3:Y:S08]  /*0060*/  LDC.64 R2, c[0x0][0x390] ;  /* 0x0000e400ff027b82 */ /* 0x000ef00000000a00 */
[----:B------:R-:W4:Y:S01]  /*0070*/  LDC.64 R8, c[0x0][0x380] ;  /* 0x0000e000ff087b82 */ /* 0x000f220000000a00 */
[----:B0-----:R-:W-:Y:S01]  /*0080*/  IMAD R5, R0, UR6, R5 ;  /* 0x0000000600057c24 */ /* 0x001fe2000f8e0205 */
[----:B------:R-:W0:Y:S03]  /*0090*/  LDCU UR6, c[0x0][0x398] ;  /* 0x00007300ff0677ac */ /* 0x000e260008000800 */
[----:B---3--:R-:W-:-:S05]  /*00a0*/  IMAD.WIDE R2, R5, 0x4, R2 ;  /* 0x0000000405027825 */ /* 0x008fca00078e0202 */
[----:B-1----:R-:W0:Y:S04]  /*00b0*/  LDG.E R0, desc[UR4][R2.64] ;  /* 0x0000000402007981 */ /* 0x002e28000c1e1900 */
[----:B------:R-:W0:Y:S02]  /*00c0*/  LDG.E R11, desc[UR4][R2.64+0x4] ;  /* 0x00000404020b7981 */ /* 0x000e24000c1e1900 */
[----:B0-----:R-:W-:-:S04]  /*00d0*/  IMAD R5, R0, UR6, R11 ;  /* 0x0000000600057c24 */ /* 0x001fc8000f8e020b */
[----:B----4-:R-:W-:-:S05]  /*00e0*/  IMAD.WIDE R4, R5, 0x8, R8 ;  /* 0x0000000805047825 */ /* 0x010fca00078e0208 */
[----:B------:R-:W2:Y:S01]  /*00f0*/  LDG.E.64 R6, desc[UR4][R4.64] ;  /* 0x0000000404067981 */ /* 0x000ea2000c1e1b00 */
[----:B------:R-:W-:-:S04]  /*0100*/  IMAD R11, R11, UR6, R0 ;  /* 0x000000060b0b7c24 */ /* 0x000fc8000f8e0200 */
[----:B------:R-:W-:Y:S01]  /*0110*/  IMAD.WIDE R8, R11, 0x8, R8 ;  /* 0x000000080b087825 */ /* 0x000fe200078e0208 */
[----:B--2---:R-:W-:-:S07]  /*0120*/  DADD R6, R6, UR8 ;  /* 0x0000000806067e29 */ /* 0x004fce0008000000 */
[----:B------:R-:W-:Y:S04]  /*0130*/  STG.E.64 desc[UR4][R4.64], R6 ;  /* 0x0000000604007986 */ /* 0x000fe8000c101b04 */
[----:B------:R-:W2:Y:S02]  /*0140*/  LDG.E.64 R2, desc[UR4][R8.64] ;  /* 0x0000000408027981 */ /* 0x000ea4000c1e1b00 */
[----:B--2---:R-:W-:-:S07]  /*0150*/  DADD R2, R2, UR8 ;  /* 0x0000000802027e29 */ /* 0x004fce0008000000 */
[----:B------:R-:W-:Y:S01]  /*0160*/  STG.E.64 desc[UR4][R8.64], R2 ;  /* 0x0000000208007986 */ /* 0x000fe2000c101b04 */
[----:B------:R-:W-:Y:S05]  /*0170*/  EXIT ;  /* 0x000000000000794d */ /* 0x000fea0003800000 */
.L_x_13:
        /* <DEDUP_REMOVED lines=16> */
.L_x_16:


//--------------------- .text._Z14cuda_evaporatePdid --------------------------
	.section	.text._Z14cuda_evaporatePdid,"ax",@progbits
	.align	128
        .global         _Z14cuda_evaporatePdid
        .type           _Z14cuda_evaporatePdid,@function
        .size           _Z14cuda_evaporatePdid,(.L_x_17 - _Z14cuda_evaporatePdid)
        .other          _Z14cuda_evaporatePdid,@"STO_CUDA_ENTRY STV_DEFAULT"
_Z14cuda_evaporatePdid:
.text._Z14cuda_evaporatePdid:
[----:B------:R-:W-:Y:S01]  /*0000*/  LDC R1, c[0x0][0x37c] ;  /* 0x0000df00ff017b82 */ /* 0x000fe20000000800 */
[----:B------:R-:W0:Y:S07]  /*0010*/  S2R R5, SR_TID.X ;  /* 0x0000000000057919 */ /* 0x000e2e0000002100 */
[----:B------:R-:W0:Y:S01]  /*0020*/  S2UR UR6, SR_CTAID.X ;  /* 0x00000000000679c3 */ /* 0x000e220000002500 */
[----:B------:R-:W1:Y:S07]  /*0030*/  LDCU.64 UR4, c[0x0][0x358] ;  /* 0x00006b00ff0477ac */ /* 0x000e6e0008000a00 */
[----:B------:R-:W0:Y:S08]  /*0040*/  LDC R0, c[0x0][0x360] ;  /* 0x0000d800ff007b82 */ /* 0x000e300000000800 */
[----:B------:R-:W2:Y:S01]  /*0050*/  LDC.64 R2, c[0x0][0x380] ;  /* 0x0000e000ff027b82 */ /* 0x000ea20000000a00 */
[----:B0-----:R-:W-:Y:S01]  /*0060*/  IMAD R5, R0, UR6, R5 ;  /* 0x0000000600057c24 */ /* 0x001fe2000f8e0205 */
[----:B------:R-:W0:Y:S03]  /*0070*/  LDCU.64 UR6, c[0x0][0x390] ;  /* 0x00007200ff0677ac */ /* 0x000e260008000a00 */
[----:B--2---:R-:W-:-:S05]  /*0080*/  IMAD.WIDE R2, R5, 0x8, R2 ;  /* 0x0000000805027825 */ /* 0x004fca00078e0202 */
[----:B-1----:R-:W0:Y:S02]  /*0090*/  LDG.E.64 R4, desc[UR4][R2.64] ;  /* 0x0000000402047981 */ /* 0x002e24000c1e1b00 */
[----:B0-----:R-:W-:-:S07]  /*00a0*/  DMUL R4, R4, UR6 ;  /* 0x0000000604047c28 */ /* 0x001fce0008000000 */
[----:B------:R-:W-:Y:S01]  /*00b0*/  STG.E.64 desc[UR4][R2.64], R4 ;  /* 0x0000000402007986 */ /* 0x000fe2000c101b04 */
[----:B------:R-:W-:Y:S05]  /*00c0*/  EXIT ;  /* 0x000000000000794d */ /* 0x000fea0003800000 */
.L_x_14:
        /* <DEDUP_REMOVED lines=11> */
.L_x_17:


//--------------------- .nv.global.init           --------------------------
	.section	.nv.global.init,"aw",@progbits
	.align	4
.nv.global.init:
	.type		mrg32k3aM1SubSeq,@object
	.size		mrg32k3aM1SubSeq,(mrg32k3aM2SubSeq - mrg32k3aM1SubSeq)
mrg32k3aM1SubSeq:
        /*0000*/ 	.byte	0x0b, 0xcc, 0xee, 0x04, 0x73, 0x29, 0x8b, 0x6f, 0xf6, 0x53, 0x03, 0xf6, 0x23, 0xf6, 0xea, 0xda
        /* <DEDUP_REMOVED lines=125> */
	.type		mrg32k3aM2SubSeq,@object
	.size		mrg32k3aM2SubSeq,(mrg32k3aM1 - mrg32k3aM2SubSeq)
mrg32k3aM2SubSeq:
        /* <DEDUP_REMOVED lines=126> */
	.type		mrg32k3aM1,@object
	.size		mrg32k3aM1,(mrg32k3aM1Seq - mrg32k3aM1)
mrg32k3aM1:
        /* <DEDUP_REMOVED lines=144> */
	.type		mrg32k3aM1Seq,@object
	.size		mrg32k3aM1Seq,(mrg32k3aM2 - mrg32k3aM1Seq)
mrg32k3aM1Seq:
        /* <DEDUP_REMOVED lines=144> */
	.type		mrg32k3aM2,@object
	.size		mrg32k3aM2,(mrg32k3aM2Seq - mrg32k3aM2)
mrg32k3aM2:
        /* <DEDUP_REMOVED lines=144> */
	.type		mrg32k3aM2Seq,@object
	.size		mrg32k3aM2Seq,(precalc_xorwow_matrix - mrg32k3aM2Seq)
mrg32k3aM2Seq:
        /* <DEDUP_REMOVED lines=144> */
	.type		precalc_xorwow_matrix,@object
	.size		precalc_xorwow_matrix,(precalc_xorwow_offset_matrix - precalc_xorwow_matrix)
precalc_xorwow_matrix:
        /* <DEDUP_REMOVED lines=6400> */
	.type		precalc_xorwow_offset_matrix,@object
	.size		precalc_xorwow_offset_matrix,(.L_1 - precalc_xorwow_offset_matrix)
precalc_xorwow_offset_matrix:
        /* <DEDUP_REMOVED lines=6400> */
.L_1:


//--------------------- .nv.shared.reserved.0     --------------------------
	.section	.nv.shared.reserved.0,"aw",@nobits
	.weak		__nv_reservedSMEM_offset_0_alias
	.size		__nv_reservedSMEM_offset_0_alias, 0, 64
	.other		__nv_reservedSMEM_offset_0_alias,@"STO_CUDA_RESERVED_SHARED STV_DEFAULT"
__nv_reservedSMEM_offset_0_alias:
	.zero		0
	.zero		64


//--------------------- .nv.constant0._Z19cuda_construct_tourPiS_PdS0_i --------------------------
	.section	.nv.constant0._Z19cuda_construct_tourPiS_PdS0_i,"a",@progbits
	.sectionflags	@""
	.align	4
.nv.constant0._Z19cuda_construct_tourPiS_PdS0_i:
	.zero		932


//--------------------- .nv.constant0._Z14cuda_reinforcePdPiS0_id --------------------------
	.section	.nv.constant0._Z14cuda_reinforcePdPiS0_id,"a",@progbits
	.sectionflags	@""
	.align	4
.nv.constant0._Z14cuda_reinforcePdPiS0_id:
	.zero		936


//--------------------- .nv.constant0._Z14cuda_evaporatePdid --------------------------
	.section	.nv.constant0._Z14cuda_evaporatePdid,"a",@progbits
	.sectionflags	@""
	.align	4
.nv.constant0._Z14cuda_evaporatePdid:
	.zero		920


//--------------------- SYMBOLS --------------------------

	.type		.nv.reservedSmem.offset0,@object
	.size		.nv.reservedSmem.offset0,0x4
